//
// Generated by NVIDIA NVVM Compiler
//
// Compiler Build ID: CL-36424714
// Cuda compilation tools, release 13.0, V13.0.88
// Based on NVVM 20.0.0
//

.version 9.0
.target sm_100
.address_size 64

	// .globl	_Z15cuda_calculatorPiS_S_S_

.visible .entry _Z15cuda_calculatorPiS_S_S_(
	.param .u64 .ptr .align 1 _Z15cuda_calculatorPiS_S_S__param_0,
	.param .u64 .ptr .align 1 _Z15cuda_calculatorPiS_S_S__param_1,
	.param .u64 .ptr .align 1 _Z15cuda_calculatorPiS_S_S__param_2,
	.param .u64 .ptr .align 1 _Z15cuda_calculatorPiS_S_S__param_3
)
{
	.reg .pred 	%p<3>;
	.reg .b32 	%r<10>;
	.reg .b64 	%rd<20>;

	ld.param.u64 	%rd8, [_Z15cuda_calculatorPiS_S_S__param_0];
	ld.param.u64 	%rd9, [_Z15cuda_calculatorPiS_S_S__param_1];
	ld.param.u64 	%rd10, [_Z15cuda_calculatorPiS_S_S__param_2];
	ld.param.u64 	%rd11, [_Z15cuda_calculatorPiS_S_S__param_3];
	cvta.to.global.u64 	%rd1, %rd11;
	mov.u32 	%r2, %tid.x;
	mov.u32 	%r3, %ctaid.x;
	mov.u32 	%r4, %ntid.x;
	mad.lo.s32 	%r5, %r3, %r4, %r2;
	ld.global.u32 	%r6, [%rd1];
	mul.lo.s32 	%r1, %r6, %r5;
	setp.eq.s32 	%p1, %r6, 0;
	@%p1 bra 	$L__BB0_3;
	cvt.u64.u32 	%rd2, %r1;
	cvta.to.global.u64 	%rd3, %rd8;
	cvta.to.global.u64 	%rd4, %rd9;
	cvta.to.global.u64 	%rd5, %rd10;
	mov.b64 	%rd19, 0;
$L__BB0_2:
	add.s64 	%rd13, %rd19, %rd2;
	shl.b64 	%rd14, %rd13, 2;
	add.s64 	%rd15, %rd3, %rd14;
	ld.global.u32 	%r7, [%rd15];
	add.s64 	%rd16, %rd4, %rd14;
	ld.global.u32 	%r8, [%rd16];
	add.s32 	%r9, %r8, %r7;
	add.s64 	%rd17, %rd5, %rd14;
	st.global.u32 	[%rd17], %r9;
	add.s64 	%rd19, %rd19, 1;
	ld.global.s32 	%rd18, [%rd1];
	setp.lt.u64 	%p2, %rd19, %rd18;
	@%p2 bra 	$L__BB0_2;
$L__BB0_3:
	ret;

}


// ===== COMPILED SASS (sm_100) =====

	.target	sm_100

	.elftype	@"ET_EXEC"


//--------------------- .note.nv.tkinfo           --------------------------
	.section	.note.nv.tkinfo,"",@"SHT_NOTE"
	.sectionflags	@"SHF_NOTE_NV_TKINFO"
	.tkinfo
        /*0018*/ 	.word	0x00000002
        /*0030*/ 	.string	""
        /*0030*/ 	.string	"ptxas"
        /*0030*/ 	.string	"Cuda compilation tools, release 13.0, V13.0.88"
        /*0030*/ 	.string	"Build cuda_13.0.r13.0/compiler.36424714_0"
        /*0030*/ 	.string	"-arch sm_100 -m 64 "



//--------------------- .note.nv.cuinfo           --------------------------
	.section	.note.nv.cuinfo,"",@"SHT_NOTE"
	.sectionflags	@"SHF_NOTE_NV_CUINFO"
        /*0018*/ 	.short	0x0002
        /*001a*/ 	.short	0x0064
        /*001c*/ 	.short	0x0082
	.zero		2


//--------------------- .nv.info                  --------------------------
	.section	.nv.info,"",@"SHT_CUDA_INFO"
	.align	4


	//----- nvinfo : EIATTR_REGCOUNT
	.align		4
        /*0000*/ 	.byte	0x04, 0x2f
        /*0002*/ 	.short	(.L_1 - .L_0)
	.align		4
.L_0:
        /*0004*/ 	.word	index@(_Z15cuda_calculatorPiS_S_S_)
        /*0008*/ 	.word	0x00000010


	//----- nvinfo : EIATTR_FRAME_SIZE
	.align		4
.L_1:
        /*000c*/ 	.byte	0x04, 0x11
        /*000e*/ 	.short	(.L_3 - .L_2)
	.align		4
.L_2:
        /*0010*/ 	.word	index@(_Z15cuda_calculatorPiS_S_S_)
        /*0014*/ 	.word	0x00000000


	//----- nvinfo : EIATTR_MIN_STACK_SIZE
	.align		4
.L_3:
        /*0018*/ 	.byte	0x04, 0x12
        /*001a*/ 	.short	(.L_5 - .L_4)
	.align		4
.L_4:
        /*001c*/ 	.word	index@(_Z15cuda_calculatorPiS_S_S_)
        /*0020*/ 	.word	0x00000000
.L_5:


//--------------------- .nv.compat                --------------------------
	.section	.nv.compat,"",@"SHT_CUDA_COMPAT_INFO"
	.align	4
        /*0000*/ 	.byte	0x02, 0x09, 0x00, 0x00, 0x02, 0x02, 0x01, 0x00, 0x02, 0x05, 0x05, 0x00, 0x03, 0x07, 0x01, 0x01
        /*0010*/ 	.byte	0x02, 0x03, 0x00, 0x00, 0x02, 0x06, 0x01, 0x00, 0x04, 0x0b, 0x08, 0x00, 0x09, 0x00, 0x00, 0x00
        /*0020*/ 	.byte	0x00, 0x00, 0x00, 0x00


//--------------------- .nv.info._Z15cuda_calculatorPiS_S_S_ --------------------------
	.section	.nv.info._Z15cuda_calculatorPiS_S_S_,"",@"SHT_CUDA_INFO"
	.sectionflags	@""
	.align	4


	//----- nvinfo : EIATTR_CUDA_API_VERSION
	.align		4
        /*0000*/ 	.byte	0x04, 0x37
        /*0002*/ 	.short	(.L_7 - .L_6)
.L_6:
        /*0004*/ 	.word	0x00000082


	//----- nvinfo : EIATTR_KPARAM_INFO
	.align		4
.L_7:
        /*0008*/ 	.byte	0x04, 0x17
        /*000a*/ 	.short	(.L_9 - .L_8)
.L_8:
        /*000c*/ 	.word	0x00000000
        /*0010*/ 	.short	0x0003
        /*0012*/ 	.short	0x0018
        /*0014*/ 	.byte	0x00, 0xf5, 0x21, 0x00


	//----- nvinfo : EIATTR_KPARAM_INFO
	.align		4
.L_9:
        /*0018*/ 	.byte	0x04, 0x17
        /*001a*/ 	.short	(.L_11 - .L_10)
.L_10:
        /*001c*/ 	.word	0x00000000
        /*0020*/ 	.short	0x0002
        /*0022*/ 	.short	0x0010
        /*0024*/ 	.byte	0x00, 0xf5, 0x21, 0x00


	//----- nvinfo : EIATTR_KPARAM_INFO
	.align		4
.L_11:
        /*0028*/ 	.byte	0x04, 0x17
        /*002a*/ 	.short	(.L_13 - .L_12)
.L_12:
        /*002c*/ 	.word	0x00000000
        /*0030*/ 	.short	0x0001
        /*0032*/ 	.short	0x0008
        /*0034*/ 	.byte	0x00, 0xf5, 0x21, 0x00


	//----- nvinfo : EIATTR_KPARAM_INFO
	.align		4
.L_13:
        /*0038*/ 	.byte	0x04, 0x17
        /*003a*/ 	.short	(.L_15 - .L_14)
.L_14:
        /*003c*/ 	.word	0x00000000
        /*0040*/ 	.short	0x0000
        /*0042*/ 	.short	0x0000
        /*0044*/ 	.byte	0x00, 0xf5, 0x21, 0x00


	//----- nvinfo : EIATTR_SPARSE_MMA_MASK
	.align		4
.L_15:
        /*0048*/ 	.byte	0x03, 0x50
        /*004a*/ 	.short	0x0000


	//----- nvinfo : EIATTR_MAXREG_COUNT
	.align		4
        /*004c*/ 	.byte	0x03, 0x1b
        /*004e*/ 	.short	0x00ff


	//----- nvinfo : EIATTR_MERCURY_ISA_VERSION
	.align		4
        /*0050*/ 	.byte	0x03, 0x5f
        /*0052*/ 	.short	0x0101


	//----- nvinfo : EIATTR_VRC_CTA_INIT_COUNT
	.align		4
        /*0054*/ 	.byte	0x02, 0x4a
	.zero		1
	.zero		1


	//----- nvinfo : EIATTR_EXIT_INSTR_OFFSETS
	.align		4
        /*0058*/ 	.byte	0x04, 0x1c
        /*005a*/ 	.short	(.L_17 - .L_16)


	//   ....[0]....
.L_16:
        /*005c*/ 	.word	0x00000080


	//   ....[1]....
        /*0060*/ 	.word	0x00000250


	//----- nvinfo : EIATTR_CBANK_PARAM_SIZE
	.align		4
.L_17:
        /*0064*/ 	.byte	0x03, 0x19
        /*0066*/ 	.short	0x0020


	//----- nvinfo : EIATTR_PARAM_CBANK
	.align		4
        /*0068*/ 	.byte	0x04, 0x0a
        /*006a*/ 	.short	(.L_19 - .L_18)
	.align		4
.L_18:
        /*006c*/ 	.word	index@(.nv.constant0._Z15cuda_calculatorPiS_S_S_)
        /*0070*/ 	.short	0x0380
        /*0072*/ 	.short	0x0020


	//----- nvinfo : EIATTR_SW_WAR
	.align		4
.L_19:
        /*0074*/ 	.byte	0x04, 0x36
        /*0076*/ 	.short	(.L_21 - .L_20)
.L_20:
        /*0078*/ 	.word	0x00000008
.L_21:


//--------------------- .nv.callgraph             --------------------------
	.section	.nv.callgraph,"",@"SHT_CUDA_CALLGRAPH"
	.align	4
	.sectionentsize	8
	.align		4
        /*0000*/ 	.word	0x00000000
	.align		4
        /*0004*/ 	.word	0xffffffff
	.align		4
        /*0008*/ 	.word	0x00000000
	.align		4
        /*000c*/ 	.word	0xfffffffe
	.align		4
        /*0010*/ 	.word	0x00000000
	.align		4
        /*0014*/ 	.word	0xfffffffd
	.align		4
        /*0018*/ 	.word	0x00000000
	.align		4
        /*001c*/ 	.word	0xfffffffc


//--------------------- .text._Z15cuda_calculatorPiS_S_S_ --------------------------
	.section	.text._Z15cuda_calculatorPiS_S_S_,"ax",@progbits
	.align	128
        .global         _Z15cuda_calculatorPiS_S_S_
        .type           _Z15cuda_calculatorPiS_S_S_,@function
        .size           _Z15cuda_calculatorPiS_S_S_,(.L_x_2 - _Z15cuda_calculatorPiS_S_S_)
        .other          _Z15cuda_calculatorPiS_S_S_,@"STO_CUDA_ENTRY STV_DEFAULT"
_Z15cuda_calculatorPiS_S_S_:
.text._Z15cuda_calculatorPiS_S_S_:
[----:B------:R-:W-:Y:S08]  /*0000*/  LDC R1, c[0x0][0x37c] ;  /* 0x0000df00ff017b82 */ /* 0x000ff00000000800 */
[----:B------:R-:W0:Y:S01]  /*0010*/  LDC.64 R2, c[0x0][0x398] ;  /* 0x0000e600ff027b82 */ /* 0x000e220000000a00 */
[----:B------:R-:W0:Y:S02]  /*0020*/  LDCU.64 UR6, c[0x0][0x358] ;  /* 0x00006b00ff0677ac */ /* 0x000e240008000a00 */
[----:B0-----:R-:W2:Y:S05]  /*0030*/  LDG.E R5, desc[UR6][R2.64] ;  /* 0x0000000602057981 */ /* 0x001eaa000c1e1900 */
[----:B------:R-:W0:Y:S01]  /*0040*/  LDC R7, c[0x0][0x360] ;  /* 0x0000d800ff077b82 */ /* 0x000e220000000800 */
[----:B------:R-:W1:Y:S07]  /*0050*/  S2R R0, SR_TID.X ;  /* 0x0000000000007919 */ /* 0x000e6e0000002100 */
[----:B------:R-:W3:Y:S01]  /*0060*/  S2UR UR4, SR_CTAID.X ;  /* 0x00000000000479c3 */ /* 0x000ee20000002500 */
[----:B--2---:R-:W-:-:S13]  /*0070*/  ISETP.NE.AND P0, PT, R5, RZ, PT ;  /* 0x000000ff0500720c */ /* 0x004fda0003f05270 */
[----:B01-3--:R-:W-:Y:S05]  /*0080*/  @!P0 EXIT ;  /* 0x000000000000894d */ /* 0x00bfea0003800000 */
[----:B------:R-:W-:Y:S01]  /*0090*/  IMAD R0, R7, UR4, R0 ;  /* 0x0000000407007c24 */ /* 0x000fe2000f8e0200 */
[----:B------:R-:W0:Y:S03]  /*00a0*/  LDCU.64 UR12, c[0x0][0x390] ;  /* 0x00007200ff0c77ac */ /* 0x000e260008000a00 */
[----:B------:R-:W-:Y:S01]  /*00b0*/  IMAD R0, R0, R5, RZ ;  /* 0x0000000500007224 */ /* 0x000fe200078e02ff */
[----:B------:R-:W1:Y:S01]  /*00c0*/  LDCU.128 UR8, c[0x0][0x380] ;  /* 0x00007000ff0877ac */ /* 0x000e620008000c00 */
[----:B------:R-:W-:Y:S01]  /*00d0*/  UMOV UR4, URZ ;  /* 0x000000ff00047c82 */ /* 0x000fe20008000000 */
[----:B------:R-:W-:-:S05]  /*00e0*/  UMOV UR5, URZ ;  /* 0x000000ff00057c82 */ /* 0x000fca0008000000 */
.L_x_0:
[----:B------:R-:W-:-:S05]  /*00f0*/  IADD3 R9, P0, PT, R0, UR4, RZ ;  /* 0x0000000400097c10 */ /* 0x000fca000ff1e0ff */
[----:B------:R-:W-:Y:S02]  /*0100*/  IMAD.X R4, RZ, RZ, UR5, P0 ;  /* 0x00000005ff047e24 */ /* 0x000fe400080e06ff */
[----:B------:R-:W-:-:S03]  /*0110*/  IMAD.SHL.U32 R8, R9, 0x4, RZ ;  /* 0x0000000409087824 */ /* 0x000fc600078e00ff */
[----:B------:R-:W-:Y:S02]  /*0120*/  SHF.L.U64.HI R9, R9, 0x2, R4 ;  /* 0x0000000209097819 */ /* 0x000fe40000010204 */
[C---:B-1----:R-:W-:Y:S02]  /*0130*/  IADD3 R6, P1, PT, R8.reuse, UR10, RZ ;  /* 0x0000000a08067c10 */ /* 0x042fe4000ff3e0ff */
[----:B------:R-:W-:Y:S02]  /*0140*/  IADD3 R4, P0, PT, R8, UR8, RZ ;  /* 0x0000000808047c10 */ /* 0x000fe4000ff1e0ff */
[C---:B------:R-:W-:Y:S02]  /*0150*/  IADD3.X R7, PT, PT, R9.reuse, UR11, RZ, P1, !PT ;  /* 0x0000000b09077c10 */ /* 0x040fe40008ffe4ff */
[----:B------:R-:W-:-:S04]  /*0160*/  IADD3.X R5, PT, PT, R9, UR9, RZ, P0, !PT ;  /* 0x0000000909057c10 */ /* 0x000fc800087fe4ff */
[----:B------:R-:W2:Y:S04]  /*0170*/  LDG.E R7, desc[UR6][R6.64] ;  /* 0x0000000606077981 */ /* 0x000ea8000c1e1900 */
[----:B------:R-:W2:Y:S01]  /*0180*/  LDG.E R4, desc[UR6][R4.64] ;  /* 0x0000000604047981 */ /* 0x000ea2000c1e1900 */
[----:B0-----:R-:W-:-:S04]  /*0190*/  IADD3 R8, P0, PT, R8, UR12, RZ ;  /* 0x0000000c08087c10 */ /* 0x001fc8000ff1e0ff */
[----:B------:R-:W-:Y:S01]  /*01a0*/  IADD3.X R9, PT, PT, R9, UR13, RZ, P0, !PT ;  /* 0x0000000d09097c10 */ /* 0x000fe200087fe4ff */
[----:B--2---:R-:W-:-:S05]  /*01b0*/  IMAD.IADD R11, R4, 0x1, R7 ;  /* 0x00000001040b7824 */ /* 0x004fca00078e0207 */
[----:B------:R2:W-:Y:S04]  /*01c0*/  STG.E desc[UR6][R8.64], R11 ;  /* 0x0000000b08007986 */ /* 0x0005e8000c101906 */
[----:B------:R-:W3:Y:S01]  /*01d0*/  LDG.E R10, desc[UR6][R2.64] ;  /* 0x00000006020a7981 */ /* 0x000ee2000c1e1900 */
[----:B------:R-:W-:-:S04]  /*01e0*/  UIADD3 UR4, UP0, UPT, UR4, 0x1, URZ ;  /* 0x0000000104047890 */ /* 0x000fc8000ff1e0ff */
[----:B------:R-:W-:-:S06]  /*01f0*/  UIADD3.X UR5, UPT, UPT, URZ, UR5, URZ, UP0, !UPT ;  /* 0x00000005ff057290 */ /* 0x000fcc00087fe4ff */
[----:B------:R-:W-:Y:S01]  /*0200*/  IMAD.U32 R13, RZ, RZ, UR5 ;  /* 0x00000005ff0d7e24 */ /* 0x000fe2000f8e00ff */
[----:B---3--:R-:W-:Y:S02]  /*0210*/  ISETP.LE.U32.AND P0, PT, R10, UR4, PT ;  /* 0x000000040a007c0c */ /* 0x008fe4000bf03070 */
[----:B------:R-:W-:-:S04]  /*0220*/  SHF.R.S32.HI R10, RZ, 0x1f, R10 ;  /* 0x0000001fff0a7819 */ /* 0x000fc8000001140a */
[----:B------:R-:W-:-:S13]  /*0230*/  ISETP.GE.U32.AND.EX P0, PT, R13, R10, PT, P0 ;  /* 0x0000000a0d00720c */ /* 0x000fda0003f06100 */
[----:B--2---:R-:W-:Y:S05]  /*0240*/  @!P0 BRA `(.L_x_0) ;  /* 0xfffffffc00a88947 */ /* 0x004fea000383ffff */
[----:B------:R-:W-:Y:S05]  /*0250*/  EXIT ;  /* 0x000000000000794d */ /* 0x000fea0003800000 */
.L_x_1:
[----:B------:R-:W-:-:S00]  /*0260*/  BRA `(.L_x_1) ;  /* 0xfffffffc00fc7947 */ /* 0x000fc0000383ffff */
[----:B------:R-:W-:-:S00]  /*0270*/  NOP ;  /* 0x0000000000007918 */ /* 0x000fc00000000000 */
        /* <DEDUP_REMOVED lines=8> */
.L_x_2:


//--------------------- .nv.shared.reserved.0     --------------------------
	.section	.nv.shared.reserved.0,"aw",@nobits
	.weak		__nv_reservedSMEM_offset_0_alias
	.size		__nv_reservedSMEM_offset_0_alias, 0, 64
	.other		__nv_reservedSMEM_offset_0_alias,@"STO_CUDA_RESERVED_SHARED STV_DEFAULT"
__nv_reservedSMEM_offset_0_alias:
	.zero		0
	.zero		64


//--------------------- .nv.constant0._Z15cuda_calculatorPiS_S_S_ --------------------------
	.section	.nv.constant0._Z15cuda_calculatorPiS_S_S_,"a",@progbits
	.sectionflags	@""
	.align	4
.nv.constant0._Z15cuda_calculatorPiS_S_S_:
	.zero		928


//--------------------- SYMBOLS --------------------------

	.type		.nv.reservedSmem.offset0,@object
	.size		.nv.reservedSmem.offset0,0x4
